	.headerflags	@"EF_CUDA_TEXMODE_UNIFIED EF_CUDA_64BIT_ADDRESS EF_CUDA_ACCELERATORS EF_CUDA_SM90 EF_CUDA_VIRTUAL_SM(EF_CUDA_SM90)"
	.elftype	@"ET_EXEC"


//--------------------- .nv.info                  --------------------------
	.section	.nv.info,"",@"SHT_CUDA_INFO"
	.align	4


	//----- nvinfo : EIATTR_REGCOUNT
	.align		4
        /*0000*/ 	.byte	0x04, 0x2f
        /*0002*/ 	.short	(.L_2 - .L_1)
	.align		4
.L_1:
        /*0004*/ 	.word	index@(triton_poi_fused__unsafe_index_elu_4)
        /*0008*/ 	.word	0x0000001d


	//----- nvinfo : EIATTR_MIN_STACK_SIZE
	.align		4
.L_2:
        /*000c*/ 	.byte	0x04, 0x12
        /*000e*/ 	.short	(.L_4 - .L_3)
	.align		4
.L_3:
        /*0010*/ 	.word	index@(triton_poi_fused__unsafe_index_elu_4)
        /*0014*/ 	.word	0x00000000


	//----- nvinfo : EIATTR_FRAME_SIZE
	.align		4
.L_4:
        /*0018*/ 	.byte	0x04, 0x11
        /*001a*/ 	.short	(.L_6 - .L_5)
	.align		4
.L_5:
        /*001c*/ 	.word	index@(triton_poi_fused__unsafe_index_elu_4)
        /*0020*/ 	.word	0x00000000


	//----- nvinfo : EIATTR_MIN_STACK_SIZE
	.align		4
.L_6:
        /*0024*/ 	.byte	0x04, 0x12
        /*0026*/ 	.short	(.L_8 - .L_7)
	.align		4
.L_7:
        /*0028*/ 	.word	index@(triton_poi_fused__unsafe_index_elu_4)
        /*002c*/ 	.word	0x00000000
.L_8:


//--------------------- .nv.info.triton_poi_fused__unsafe_index_elu_4 --------------------------
	.section	.nv.info.triton_poi_fused__unsafe_index_elu_4,"",@"SHT_CUDA_INFO"
	.sectionflags	@""
	.align	4


	//----- nvinfo : EIATTR_CUDA_API_VERSION
	.align		4
        /*0000*/ 	.byte	0x04, 0x37
        /*0002*/ 	.short	(.L_10 - .L_9)
.L_9:
        /*0004*/ 	.word	0x0000007c


	//----- nvinfo : EIATTR_KPARAM_INFO
	.align		4
.L_10:
        /*0008*/ 	.byte	0x04, 0x17
        /*000a*/ 	.short	(.L_12 - .L_11)
.L_11:
        /*000c*/ 	.word	0x00000000
        /*0010*/ 	.short	0x0003
        /*0012*/ 	.short	0x0018
        /*0014*/ 	.byte	0x00, 0xf0, 0x11, 0x00


	//----- nvinfo : EIATTR_KPARAM_INFO
	.align		4
.L_12:
        /*0018*/ 	.byte	0x04, 0x17
        /*001a*/ 	.short	(.L_14 - .L_13)
.L_13:
        /*001c*/ 	.word	0x00000000
        /*0020*/ 	.short	0x0002
        /*0022*/ 	.short	0x0010
        /*0024*/ 	.byte	0x00, 0xf4, 0x21, 0x00


	//----- nvinfo : EIATTR_KPARAM_INFO
	.align		4
.L_14:
        /*0028*/ 	.byte	0x04, 0x17
        /*002a*/ 	.short	(.L_16 - .L_15)
.L_15:
        /*002c*/ 	.word	0x00000000
        /*0030*/ 	.short	0x0001
        /*0032*/ 	.short	0x0008
        /*0034*/ 	.byte	0x00, 0xf4, 0x21, 0x00


	//----- nvinfo : EIATTR_KPARAM_INFO
	.align		4
.L_16:
        /*0038*/ 	.byte	0x04, 0x17
        /*003a*/ 	.short	(.L_18 - .L_17)
.L_17:
        /*003c*/ 	.word	0x00000000
        /*0040*/ 	.short	0x0000
        /*0042*/ 	.short	0x0000
        /*0044*/ 	.byte	0x00, 0xf4, 0x21, 0x00


	//----- nvinfo : EIATTR_SPARSE_MMA_MASK
	.align		4
.L_18:
        /*0048*/ 	.byte	0x03, 0x50
        /*004a*/ 	.short	0x0000


	//----- nvinfo : EIATTR_MAXREG_COUNT
	.align		4
        /*004c*/ 	.byte	0x03, 0x1b
        /*004e*/ 	.short	0x00ff


	//----- nvinfo : EIATTR_EXIT_INSTR_OFFSETS
	.align		4
        /*0050*/ 	.byte	0x04, 0x1c
        /*0052*/ 	.short	(.L_20 - .L_19)


	//   ....[0]....
.L_19:
        /*0054*/ 	.word	0x00001490


	//----- nvinfo : EIATTR_REQNTID
	.align		4
.L_20:
        /*0058*/ 	.byte	0x04, 0x10
        /*005a*/ 	.short	(.L_22 - .L_21)
.L_21:
        /*005c*/ 	.word	0x00000080
        /*0060*/ 	.word	0x00000001
        /*0064*/ 	.word	0x00000001


	//----- nvinfo : EIATTR_CBANK_PARAM_SIZE
	.align		4
.L_22:
        /*0068*/ 	.byte	0x03, 0x19
        /*006a*/ 	.short	0x001c


	//----- nvinfo : EIATTR_PARAM_CBANK
	.align		4
        /*006c*/ 	.byte	0x04, 0x0a
        /*006e*/ 	.short	(.L_24 - .L_23)
	.align		4
.L_23:
        /*0070*/ 	.word	index@(.nv.constant0.triton_poi_fused__unsafe_index_elu_4)
        /*0074*/ 	.short	0x0210
        /*0076*/ 	.short	0x001c


	//----- nvinfo : EIATTR_SW_WAR
	.align		4
.L_24:
        /*0078*/ 	.byte	0x04, 0x36
        /*007a*/ 	.short	(.L_26 - .L_25)
.L_25:
        /*007c*/ 	.word	0x00000008
.L_26:


//--------------------- .nv.callgraph             --------------------------
	.section	.nv.callgraph,"",@"SHT_CUDA_CALLGRAPH"
	.align	4
	.sectionentsize	8
	.align		4
        /*0000*/ 	.word	0x00000000
	.align		4
        /*0004*/ 	.word	0xffffffff
	.align		4
        /*0008*/ 	.word	0x00000000
	.align		4
        /*000c*/ 	.word	0xfffffffe
	.align		4
        /*0010*/ 	.word	0x00000000
	.align		4
        /*0014*/ 	.word	0xfffffffd
	.align		4
        /*0018*/ 	.word	0x00000000
	.align		4
        /*001c*/ 	.word	0xfffffffc


//--------------------- .nv.constant4             --------------------------
	.section	.nv.constant4,"a",@progbits
	.align	8
	.align		8
.nv.constant4:
        /*0000*/ 	.dword	_$_str


//--------------------- .text.triton_poi_fused__unsafe_index_elu_4 --------------------------
	.section	.text.triton_poi_fused__unsafe_index_elu_4,"ax",@progbits
	.align	128
        .global         triton_poi_fused__unsafe_index_elu_4
        .type           triton_poi_fused__unsafe_index_elu_4,@function
        .size           triton_poi_fused__unsafe_index_elu_4,(.L_x_1 - triton_poi_fused__unsafe_index_elu_4)
        .other          triton_poi_fused__unsafe_index_elu_4,@"STO_CUDA_ENTRY STV_DEFAULT"
triton_poi_fused__unsafe_index_elu_4:
.text.triton_poi_fused__unsafe_index_elu_4:
[----:B------:R-:W-:Y:S01]  /*0000*/  LDC R1, c[0x0][0x28] ;  /* 0x00000a00ff017b82 */ /* 0x000fe20000000800 */
[----:B------:R-:W1:Y:S07]  /*0010*/  S2R R0, SR_TID.X ;  /* 0x0000000000007919 */ /* 0x000e6e0000002100 */
[----:B------:R-:W2:Y:S01]  /*0020*/  LDC.64 R4, c[0x0][0x210] ;  /* 0x00008400ff047b82 */ /* 0x000ea20000000a00 */
[----:B------:R-:W-:Y:S01]  /*0030*/  ULDC.64 UR4, c[0x0][0x208] ;  /* 0x0000820000047ab9 */ /* 0x000fe20000000a00 */
[----:B------:R-:W-:Y:S01]  /*0040*/  ULDC.64 UR6, c[0x0][0x218] ;  /* 0x0000860000067ab9 */ /* 0x000fe20000000a00 */
[----:B------:R-:W3:Y:S01]  /*0050*/  S2R R3, SR_CTAID.X ;  /* 0x0000000000037919 */ /* 0x000ee20000002500 */
[----:B-1----:R-:W-:Y:S01]  /*0060*/  IMAD.SHL.U32 R0, R0, 0x4, RZ ;  /* 0x0000000400007824 */ /* 0x002fe200078e00ff */
[----:B---3--:R-:W-:-:S04]  /*0070*/  SHF.R.S32.HI R17, RZ, 0x15, R3 ;  /* 0x00000015ff117819 */ /* 0x008fc80000011403 */
[----:B------:R-:W-:Y:S02]  /*0080*/  LOP3.LUT R0, R0, 0x1fc, RZ, 0xc0, !PT ;  /* 0x000001fc00007812 */ /* 0x000fe400078ec0ff */
[----:B------:R-:W-:-:S03]  /*0090*/  SGXT R17, R17, 0x1 ;  /* 0x000000011111781a */ /* 0x000fc60000000200 */
[----:B------:R-:W-:-:S04]  /*00a0*/  IMAD R2, R3, 0x400, R0 ;  /* 0x0000040003027824 */ /* 0x000fc800078e0200 */
[----:B------:R-:W-:-:S05]  /*00b0*/  VIADD R0, R2, 0x200 ;  /* 0x0000020002007836 */ /* 0x000fca0000000000 */
[----:B------:R-:W-:-:S04]  /*00c0*/  LEA.HI R3, R17, R0, RZ, 0x7 ;  /* 0x0000000011037211 */ /* 0x000fc800078f38ff */
[----:B------:R-:W-:Y:S02]  /*00d0*/  SHF.R.S32.HI R6, RZ, 0x7, R3 ;  /* 0x00000007ff067819 */ /* 0x000fe40000011403 */
[----:B------:R-:W-:Y:S02]  /*00e0*/  SHF.R.S32.HI R3, RZ, 0x1f, R2 ;  /* 0x0000001fff037819 */ /* 0x000fe40000011402 */
[----:B------:R-:W-:Y:S02]  /*00f0*/  LEA.HI R7, R6, R6, RZ, 0x7 ;  /* 0x0000000606077211 */ /* 0x000fe400078f38ff */
[----:B------:R-:W-:Y:S02]  /*0100*/  LEA.HI R3, R3, R2, RZ, 0x7 ;  /* 0x0000000203037211 */ /* 0x000fe400078f38ff */
[----:B------:R-:W-:Y:S02]  /*0110*/  LOP3.LUT R7, R7, 0xffffff80, RZ, 0xc0, !PT ;  /* 0xffffff8007077812 */ /* 0x000fe400078ec0ff */
[----:B------:R-:W-:-:S02]  /*0120*/  LOP3.LUT R9, R3, 0xffffff80, RZ, 0xc0, !PT ;  /* 0xffffff8003097812 */ /* 0x000fc400078ec0ff */
[----:B------:R-:W-:Y:S01]  /*0130*/  SHF.R.S32.HI R3, RZ, 0x7, R3 ;  /* 0x00000007ff037819 */ /* 0x000fe20000011403 */
[----:B------:R-:W-:Y:S02]  /*0140*/  IMAD.IADD R7, R6, 0x1, -R7 ;  /* 0x0000000106077824 */ /* 0x000fe400078e0a07 */
[----:B------:R-:W-:Y:S02]  /*0150*/  IMAD.IADD R9, R2, 0x1, -R9 ;  /* 0x0000000102097824 */ /* 0x000fe400078e0a09 */
[----:B--2---:R-:W-:-:S06]  /*0160*/  IMAD.WIDE R14, R7, 0x8, R4 ;  /* 0x00000008070e7825 */ /* 0x004fcc00078e0204 */
[----:B------:R-:W2:Y:S01]  /*0170*/  LDG.E.EL.64 R14, desc[UR4][R14.64] ;  /* 0x000000040e0e7981 */ /* 0x000ea2000c2e1b00 */
[----:B------:R-:W-:Y:S01]  /*0180*/  IMAD.WIDE R8, R9, 0x8, R4 ;  /* 0x0000000809087825 */ /* 0x000fe200078e0204 */
[----:B------:R-:W-:-:S04]  /*0190*/  LEA.HI R6, R3, R3, RZ, 0x7 ;  /* 0x0000000303067211 */ /* 0x000fc800078f38ff */
[----:B------:R-:W-:Y:S01]  /*01a0*/  LOP3.LUT R6, R6, 0xffffff80, RZ, 0xc0, !PT ;  /* 0xffffff8006067812 */ /* 0x000fe200078ec0ff */
[----:B------:R-:W3:Y:S04]  /*01b0*/  LDG.E.EL.128 R8, desc[UR4][R8.64] ;  /* 0x0000000408087981 */ /* 0x000ee8000c2e1d00 */
[----:B------:R-:W-:-:S04]  /*01c0*/  IMAD.IADD R13, R3, 0x1, -R6 ;  /* 0x00000001030d7824 */ /* 0x000fc800078e0a06 */
[----:B------:R-:W-:-:S06]  /*01d0*/  IMAD.WIDE R12, R13, 0x8, R4 ;  /* 0x000000080d0c7825 */ /* 0x000fcc00078e0204 */
[----:B------:R-:W4:Y:S01]  /*01e0*/  LDG.E.EL.64 R12, desc[UR4][R12.64] ;  /* 0x000000040c0c7981 */ /* 0x000f22000c2e1b00 */
[----:B------:R-:W-:-:S05]  /*01f0*/  VIADD R6, R2, 0x2 ;  /* 0x0000000202067836 */ /* 0x000fca0000000000 */
[----:B------:R-:W-:-:S04]  /*0200*/  LEA.HI R3, R17, R6, RZ, 0x7 ;  /* 0x0000000611037211 */ /* 0x000fc800078f38ff */
[----:B------:R-:W-:-:S05]  /*0210*/  LOP3.LUT R3, R3, 0xffffff80, RZ, 0xc0, !PT ;  /* 0xffffff8003037812 */ /* 0x000fca00078ec0ff */
[----:B------:R-:W-:-:S04]  /*0220*/  IMAD.IADD R3, R6, 0x1, -R3 ;  /* 0x0000000106037824 */ /* 0x000fc800078e0a03 */
[----:B------:R-:W-:-:S06]  /*0230*/  IMAD.WIDE R4, R3, 0x8, R4 ;  /* 0x0000000803047825 */ /* 0x000fcc00078e0204 */
[----:B------:R-:W5:Y:S01]  /*0240*/  LDG.E.EL.128 R4, desc[UR4][R4.64] ;  /* 0x0000000404047981 */ /* 0x000f62000c2e1d00 */
[----:B------:R-:W-:-:S04]  /*0250*/  LEA.HI R0, R17, R0, RZ, 0xe ;  /* 0x0000000011007211 */ /* 0x000fc800078f70ff */
[----:B------:R-:W-:Y:S02]  /*0260*/  SHF.R.S32.HI R0, RZ, 0xe, R0 ;  /* 0x0000000eff007819 */ /* 0x000fe40000011400 */
[----:B------:R-:W-:-:S04]  /*0270*/  LEA.HI R17, R17, R2, RZ, 0xe ;  /* 0x0000000211117211 */ /* 0x000fc800078f70ff */
[----:B------:R-:W-:-:S05]  /*0280*/  SHF.R.S32.HI R17, RZ, 0xe, R17 ;  /* 0x0000000eff117819 */ /* 0x000fca0000011411 */
[----:B------:R-:W-:Y:S01]  /*0290*/  IMAD.SHL.U32 R17, R17, 0x1000, RZ ;  /* 0x0000100011117824 */ /* 0x000fe200078e00ff */
[----:B--2---:R-:W-:-:S04]  /*02a0*/  SHF.R.U32.HI R3, RZ, 0x19, R15 ;  /* 0x00000019ff037819 */ /* 0x004fc8000001160f */
[----:B------:R-:W-:Y:S02]  /*02b0*/  LOP3.LUT R3, R3, 0x40, RZ, 0xc0, !PT ;  /* 0x0000004003037812 */ /* 0x000fe400078ec0ff */
[----:B---3--:R-:W-:Y:S02]  /*02c0*/  SHF.R.U32.HI R16, RZ, 0x17, R9 ;  /* 0x00000017ff107819 */ /* 0x008fe40000011609 */
[----:B------:R-:W-:Y:S02]  /*02d0*/  IADD3 R3, P0, R14, R3, RZ ;  /* 0x000000030e037210 */ /* 0x000fe40007f1e0ff */
[----:B------:R-:W-:-:S03]  /*02e0*/  LOP3.LUT R16, R16, 0x100, RZ, 0xc0, !PT ;  /* 0x0000010010107812 */ /* 0x000fc600078ec0ff */
[----:B------:R-:W-:Y:S01]  /*02f0*/  IMAD.X R18, RZ, RZ, R15, P0 ;  /* 0x000000ffff127224 */ /* 0x000fe200000e060f */
[----:B------:R-:W-:Y:S01]  /*0300*/  LEA R19, P0, R8, UR6, 0x2 ;  /* 0x0000000608137c11 */ /* 0x000fe2000f8010ff */
[C---:B------:R-:W-:Y:S02]  /*0310*/  IMAD.SHL.U32 R14, R3.reuse, 0x100, RZ ;  /* 0x00000100030e7824 */ /* 0x040fe400078e00ff */
[----:B------:R-:W-:Y:S01]  /*0320*/  IMAD.SHL.U32 R15, R0, 0x1000, RZ ;  /* 0x00001000000f7824 */ /* 0x000fe200078e00ff */
[----:B------:R-:W-:Y:S02]  /*0330*/  SHF.L.U64.HI R3, R3, 0x8, R18 ;  /* 0x0000000803037819 */ /* 0x000fe40000010212 */
[----:B------:R-:W-:Y:S02]  /*0340*/  LEA.HI.X R18, R8, UR7, R9, 0x2, P0 ;  /* 0x0000000708127c11 */ /* 0x000fe400080f1409 */
[----:B------:R-:W-:Y:S02]  /*0350*/  IADD3 R8, P0, P1, R14, R19, R16 ;  /* 0x000000130e087210 */ /* 0x000fe4000791e010 */
[----:B----4-:R-:W-:-:S02]  /*0360*/  SHF.R.U32.HI R23, RZ, 0x19, R13 ;  /* 0x00000019ff177819 */ /* 0x010fc4000001160d */
[----:B------:R-:W-:Y:S02]  /*0370*/  IADD3.X R9, R3, R18, RZ, P0, P1 ;  /* 0x0000001203097210 */ /* 0x000fe400007e24ff */
[----:B------:R-:W-:Y:S01]  /*0380*/  LOP3.LUT R23, R23, 0x40, RZ, 0xc0, !PT ;  /* 0x0000004017177812 */ /* 0x000fe200078ec0ff */
[----:B------:R-:W-:-:S03]  /*0390*/  IMAD.WIDE R20, R15, 0x4, R8 ;  /* 0x000000040f147825 */ /* 0x000fc600078e0208 */
[----:B------:R-:W-:Y:S02]  /*03a0*/  IADD3 R8, P0, R12, R23, RZ ;  /* 0x000000170c087210 */ /* 0x000fe40007f1e0ff */
[----:B------:R1:W2:Y:S03]  /*03b0*/  LDG.E.EL R0, desc[UR4][R20.64] ;  /* 0x0000000414007981 */ /* 0x0002a6000c2e1900 */
[----:B------:R-:W-:Y:S02]  /*03c0*/  IMAD.X R13, RZ, RZ, R13, P0 ;  /* 0x000000ffff0d7224 */ /* 0x000fe400000e060d */
[----:B------:R-:W-:-:S03]  /*03d0*/  IMAD.SHL.U32 R12, R8, 0x100, RZ ;  /* 0x00000100080c7824 */ /* 0x000fc600078e00ff */
[----:B------:R-:W-:Y:S02]  /*03e0*/  SHF.L.U64.HI R13, R8, 0x8, R13 ;  /* 0x00000008080d7819 */ /* 0x000fe4000001020d */
[----:B------:R-:W-:Y:S02]  /*03f0*/  IADD3 R8, P0, P1, R12, R19, R16 ;  /* 0x000000130c087210 */ /* 0x000fe4000791e010 */
[----:B------:R-:W-:Y:S02]  /*0400*/  SHF.R.U32.HI R16, RZ, 0x17, R11 ;  /* 0x00000017ff107819 */ /* 0x000fe4000001160b */
[----:B------:R-:W-:Y:S02]  /*0410*/  IADD3.X R9, R13, R18, RZ, P0, P1 ;  /* 0x000000120d097210 */ /* 0x000fe400007e24ff */
[----:B-1----:R-:W-:Y:S01]  /*0420*/  LEA R20, P0, R10, UR6, 0x2 ;  /* 0x000000060a147c11 */ /* 0x002fe2000f8010ff */
[----:B------:R-:W-:Y:S01]  /*0430*/  IMAD.WIDE R18, R17, 0x4, R8 ;  /* 0x0000000411127825 */ /* 0x000fe200078e0208 */
[----:B------:R-:W-:-:S02]  /*0440*/  LOP3.LUT R9, R16, 0x100, RZ, 0xc0, !PT ;  /* 0x0000010010097812 */ /* 0x000fc400078ec0ff */
[----:B------:R-:W-:Y:S02]  /*0450*/  LEA.HI.X R16, R10, UR7, R11, 0x2, P0 ;  /* 0x000000070a107c11 */ /* 0x000fe400080f140b */
[--C-:B------:R-:W-:Y:S01]  /*0460*/  IADD3 R22, P0, P1, R12, R20, R9.reuse ;  /* 0x000000140c167210 */ /* 0x100fe2000791e009 */
[----:B------:R1:W3:Y:S03]  /*0470*/  LDG.E.EL R8, desc[UR4][R18.64] ;  /* 0x0000000412087981 */ /* 0x0002e6000c2e1900 */
[----:B------:R-:W-:Y:S02]  /*0480*/  IADD3.X R23, R13, R16, RZ, P0, P1 ;  /* 0x000000100d177210 */ /* 0x000fe400007e24ff */
[----:B------:R-:W-:Y:S01]  /*0490*/  IADD3 R10, P0, P1, R14, R20, R9 ;  /* 0x000000140e0a7210 */ /* 0x000fe2000791e009 */
[----:B------:R-:W-:-:S05]  /*04a0*/  IMAD.WIDE R22, R17, 0x4, R22 ;  /* 0x0000000411167825 */ /* 0x000fca00078e0216 */
[----:B------:R4:W3:Y:S01]  /*04b0*/  LDG.E.EL R9, desc[UR4][R22.64] ;  /* 0x0000000416097981 */ /* 0x0008e2000c2e1900 */
[----:B------:R-:W-:-:S03]  /*04c0*/  IADD3.X R11, R3, R16, RZ, P0, P1 ;  /* 0x00000010030b7210 */ /* 0x000fc600007e24ff */
[----:B------:R-:W-:Y:S01]  /*04d0*/  IMAD.WIDE R24, R15, 0x4, R10 ;  /* 0x000000040f187825 */ /* 0x000fe200078e020a */
[--C-:B-----5:R-:W-:Y:S02]  /*04e0*/  SHF.R.U32.HI R11, RZ, 0x17, R5.reuse ;  /* 0x00000017ff0b7819 */ /* 0x120fe40000011605 */
[C---:B------:R-:W-:Y:S02]  /*04f0*/  LEA R16, P0, R4.reuse, UR6, 0x2 ;  /* 0x0000000604107c11 */ /* 0x040fe4000f8010ff */
[----:B-1----:R-:W-:Y:S01]  /*0500*/  LOP3.LUT R19, R11, 0x100, RZ, 0xc0, !PT ;  /* 0x000001000b137812 */ /* 0x002fe200078ec0ff */
[----:B------:R-:W5:Y:S01]  /*0510*/  LDG.E.EL R10, desc[UR4][R24.64] ;  /* 0x00000004180a7981 */ /* 0x000f62000c2e1900 */
[----:B------:R-:W-:Y:S02]  /*0520*/  LEA.HI.X R18, R4, UR7, R5, 0x2, P0 ;  /* 0x0000000704127c11 */ /* 0x000fe400080f1405 */
[----:B------:R-:W-:-:S04]  /*0530*/  IADD3 R4, P0, P1, R12, R16, R19 ;  /* 0x000000100c047210 */ /* 0x000fc8000791e013 */
[----:B------:R-:W-:-:S03]  /*0540*/  IADD3.X R5, R13, R18, RZ, P0, P1 ;  /* 0x000000120d057210 */ /* 0x000fc600007e24ff */
[----:B------:R-:W-:-:S05]  /*0550*/  IMAD.WIDE R20, R17, 0x4, R4 ;  /* 0x0000000411147825 */ /* 0x000fca00078e0204 */
[----:B------:R1:W5:Y:S01]  /*0560*/  LDG.E.EL R11, desc[UR4][R20.64] ;  /* 0x00000004140b7981 */ /* 0x000362000c2e1900 */
[----:B----4-:R-:W-:Y:S02]  /*0570*/  SHF.R.U32.HI R23, RZ, 0x17, R7 ;  /* 0x00000017ff177819 */ /* 0x010fe40000011607 */
[----:B------:R-:W-:Y:S02]  /*0580*/  IADD3 R4, P1, P2, R14, R16, R19 ;  /* 0x000000100e047210 */ /* 0x000fe40007a3e013 */
[C---:B------:R-:W-:Y:S02]  /*0590*/  LEA R16, P0, R6.reuse, UR6, 0x2 ;  /* 0x0000000606107c11 */ /* 0x040fe4000f8010ff */
[----:B------:R-:W-:Y:S02]  /*05a0*/  LOP3.LUT R23, R23, 0x100, RZ, 0xc0, !PT ;  /* 0x0000010017177812 */ /* 0x000fe400078ec0ff */
[----:B------:R-:W-:Y:S02]  /*05b0*/  IADD3.X R5, R3, R18, RZ, P1, P2 ;  /* 0x0000001203057210 */ /* 0x000fe40000fe44ff */
[----:B------:R-:W-:-:S02]  /*05c0*/  LEA.HI.X R22, R6, UR7, R7, 0x2, P0 ;  /* 0x0000000706167c11 */ /* 0x000fc400080f1407 */
[----:B------:R-:W-:Y:S01]  /*05d0*/  IADD3 R12, P0, P1, R12, R16, R23 ;  /* 0x000000100c0c7210 */ /* 0x000fe2000791e017 */
[----:B------:R-:W-:-:S03]  /*05e0*/  IMAD.WIDE R18, R15, 0x4, R4 ;  /* 0x000000040f127825 */ /* 0x000fc600078e0204 */
[----:B------:R-:W-:Y:S02]  /*05f0*/  IADD3.X R13, R13, R22, RZ, P0, P1 ;  /* 0x000000160d0d7210 */ /* 0x000fe400007e24ff */
[----:B------:R-:W-:Y:S01]  /*0600*/  IADD3 R4, P0, P1, R14, R16, R23 ;  /* 0x000000100e047210 */ /* 0x000fe2000791e017 */
[----:B------:R-:W4:Y:S01]  /*0610*/  LDG.E.EL R6, desc[UR4][R18.64] ;  /* 0x0000000412067981 */ /* 0x000f22000c2e1900 */
[----:B------:R-:W-:Y:S02]  /*0620*/  IMAD.WIDE R16, R17, 0x4, R12 ;  /* 0x0000000411107825 */ /* 0x000fe400078e020c */
[----:B------:R-:W-:-:S03]  /*0630*/  IADD3.X R5, R3, R22, RZ, P0, P1 ;  /* 0x0000001603057210 */ /* 0x000fc600007e24ff */
[----:B------:R-:W4:Y:S01]  /*0640*/  LDG.E.EL R7, desc[UR4][R16.64] ;  /* 0x0000000410077981 */ /* 0x000f22000c2e1900 */
[----:B------:R-:W-:-:S05]  /*0650*/  IMAD.WIDE R4, R15, 0x4, R4 ;  /* 0x000000040f047825 */ /* 0x000fca00078e0204 */
[----:B------:R1:W4:Y:S01]  /*0660*/  LDG.E.EL R12, desc[UR4][R4.64] ;  /* 0x00000004040c7981 */ /* 0x000322000c2e1900 */
[C---:B--2---:R-:W-:Y:S01]  /*0670*/  FMUL R14, R0.reuse, 1.4426950216293334961 ;  /* 0x3fb8aa3b000e7820 */ /* 0x044fe20000400000 */
[C---:B------:R-:W-:Y:S01]  /*0680*/  FADD.FTZ R3, |R0|.reuse, -RZ ;  /* 0x800000ff00037221 */ /* 0x040fe20000010200 */
[----:B------:R-:W-:-:S04]  /*0690*/  FSETP.NEU.AND P5, PT, R0, RZ, PT ;  /* 0x000000ff0000720b */ /* 0x000fc80003fad000 */
[----:B------:R-:W1:Y:S01]  /*06a0*/  FRND R14, R14 ;  /* 0x0000000e000e7307 */ /* 0x000e620000201000 */
[----:B------:R-:W-:Y:S01]  /*06b0*/  FSETP.GEU.AND P0, PT, R3, 0.40999999642372131348, PT ;  /* 0x3ed1eb850300780b */ /* 0x000fe20003f0e000 */
[----:B------:R-:W-:-:S03]  /*06c0*/  IMAD.MOV.U32 R3, RZ, RZ, 0x3ab5ebe6 ;  /* 0x3ab5ebe6ff037424 */ /* 0x000fc600078e00ff */
[----:B-1----:R-:W-:Y:S01]  /*06d0*/  FSEL R21, R14, RZ, P0 ;  /* 0x000000ff0e157208 */ /* 0x002fe20000000000 */
[C---:B---3--:R-:W-:Y:S01]  /*06e0*/  FMUL R13, R8.reuse, 1.4426950216293334961 ;  /* 0x3fb8aa3b080d7820 */ /* 0x048fe20000400000 */
[----:B0-----:R-:W-:Y:S02]  /*06f0*/  FADD.FTZ R4, |R8|, -RZ ;  /* 0x800000ff08047221 */ /* 0x001fe40000010200 */
[C---:B------:R-:W-:Y:S01]  /*0700*/  FSETP.NEU.AND P1, PT, R21.reuse, 128, PT ;  /* 0x430000001500780b */ /* 0x040fe20003f2d000 */
[----:B------:R-:W-:-:S03]  /*0710*/  FFMA.FTZ R18, -R21, 0.693145751953125, R0 ;  /* 0x3f31720015127823 */ /* 0x000fc60000010100 */
[C---:B------:R-:W-:Y:S01]  /*0720*/  FSEL R17, R21.reuse, 127, P1 ;  /* 0x42fe000015117808 */ /* 0x040fe20000800000 */
[C---:B------:R-:W-:Y:S01]  /*0730*/  FFMA.FTZ R18, -R21.reuse, 1.428606765330187045e-06, R18 ;  /* 0x35bfbe8e15127823 */ /* 0x040fe20000010112 */
[----:B------:R-:W-:Y:S01]  /*0740*/  FRND R13, R13 ;  /* 0x0000000d000d7307 */ /* 0x000fe20000201000 */
[----:B------:R-:W-:Y:S02]  /*0750*/  FSEL R21, R21, 127, P1 ;  /* 0x42fe000015157808 */ /* 0x000fe40000800000 */
[----:B------:R-:W-:Y:S01]  /*0760*/  FFMA.FTZ R5, R18, R3, 0.0083824126049876213074 ;  /* 0x3c09566312057423 */ /* 0x000fe20000010003 */
[----:B------:R-:W-:Y:S01]  /*0770*/  FSETP.GEU.AND P0, PT, R4, 0.40999999642372131348, PT ;  /* 0x3ed1eb850400780b */ /* 0x000fe20003f0e000 */
[----:B------:R-:W-:Y:S01]  /*0780*/  FADD.FTZ R16, |R9|, -RZ ;  /* 0x800000ff09107221 */ /* 0x000fe20000010200 */
[----:B------:R-:W-:Y:S01]  /*0790*/  FSETP.GEU.AND P3, PT, R21, -25, PT ;  /* 0xc1c800001500780b */ /* 0x000fe20003f6e000 */
[----:B------:R-:W-:Y:S01]  /*07a0*/  FFMA.FTZ R15, R18, R5, 0.041667830199003219604 ;  /* 0x3d2aabe3120f7423 */ /* 0x000fe20000010005 */
[----:B------:R-:W-:Y:S01]  /*07b0*/  FMUL R5, R9, 1.4426950216293334961 ;  /* 0x3fb8aa3b09057820 */ /* 0x000fe20000400000 */
[----:B------:R5:W0:Y:S01]  /*07c0*/  MUFU.EX2 R14, R17 ;  /* 0x00000011000e7308 */ /* 0x000a220000000800 */
[----:B------:R-:W-:Y:S01]  /*07d0*/  FSETP.GEU.AND P2, PT, R16, 0.40999999642372131348, PT ;  /* 0x3ed1eb851000780b */ /* 0x000fe20003f4e000 */
[----:B------:R-:W-:Y:S01]  /*07e0*/  FFMA.FTZ R19, R18, R15, 0.16666397452354431152 ;  /* 0x3e2aa9f612137423 */ /* 0x000fe2000001000f */
[----:B------:R-:W-:-:S02]  /*07f0*/  FSETP.GT.AND P4, PT, R21, 128, PT ;  /* 0x430000001500780b */ /* 0x000fc40003f84000 */
[----:B------:R-:W-:Y:S01]  /*0800*/  FSETP.NEU.AND P6, PT, R9, RZ, PT ;  /* 0x000000ff0900720b */ /* 0x000fe20003fcd000 */
[----:B------:R-:W-:Y:S02]  /*0810*/  FFMA.FTZ R19, R18, R19, 0.49999994039535522461 ;  /* 0x3efffffe12137423 */ /* 0x000fe40000010013 */
[----:B------:R1:W2:Y:S01]  /*0820*/  FRND R15, R5 ;  /* 0x00000005000f7307 */ /* 0x0002a20000201000 */
[----:B-----5:R-:W-:Y:S01]  /*0830*/  FMUL R17, R10, 1.4426950216293334961 ;  /* 0x3fb8aa3b0a117820 */ /* 0x020fe20000400000 */
[----:B------:R-:W-:Y:S01]  /*0840*/  FMUL R19, R18, R19 ;  /* 0x0000001312137220 */ /* 0x000fe20000400000 */
[----:B------:R-:W-:-:S03]  /*0850*/  FADD.FTZ R20, |R10|, -RZ ;  /* 0x800000ff0a147221 */ /* 0x000fc60000010200 */
[----:B------:R-:W-:Y:S01]  /*0860*/  FFMA.FTZ R19, R18, R19, R18 ;  /* 0x0000001312137223 */ /* 0x000fe20000010012 */
[----:B0-----:R-:W-:Y:S01]  /*0870*/  FADD R21, R14, -1 ;  /* 0xbf8000000e157421 */ /* 0x001fe20000000000 */
[----:B-1----:R-:W-:-:S03]  /*0880*/  FSEL R5, R13, RZ, P0 ;  /* 0x000000ff0d057208 */ /* 0x002fc60000000000 */
[----:B------:R-:W-:Y:S01]  /*0890*/  FFMA.FTZ R19, R14, R19, R21 ;  /* 0x000000130e137223 */ /* 0x000fe20000010015 */
[----:B------:R0:W-:Y:S01]  /*08a0*/  FRND R13, R17 ;  /* 0x00000011000d7307 */ /* 0x0001e20000201000 */
[----:B------:R-:W-:Y:S01]  /*08b0*/  FFMA.FTZ R14, -R5, 0.693145751953125, R8 ;  /* 0x3f317200050e7823 */ /* 0x000fe20000010108 */
[----:B--2---:R-:W-:Y:S01]  /*08c0*/  FSEL R4, R15, RZ, P2 ;  /* 0x000000ff0f047208 */ /* 0x004fe20001000000 */
[----:B------:R-:W-:Y:S01]  /*08d0*/  @!P1 FADD R19, R19, R19 ;  /* 0x0000001313139221 */ /* 0x000fe20000000000 */
[C---:B------:R-:W-:Y:S01]  /*08e0*/  FSETP.NEU.AND P2, PT, R5.reuse, 128, PT ;  /* 0x430000000500780b */ /* 0x040fe20003f4d000 */
[C---:B------:R-:W-:Y:S01]  /*08f0*/  FFMA.FTZ R14, -R5.reuse, 1.428606765330187045e-06, R14 ;  /* 0x35bfbe8e050e7823 */ /* 0x040fe2000001010e */
[C---:B------:R-:W-:Y:S01]  /*0900*/  FSETP.NEU.AND P0, PT, R4.reuse, 128, PT ;  /* 0x430000000400780b */ /* 0x040fe20003f0d000 */
[----:B------:R-:W-:Y:S01]  /*0910*/  FFMA.FTZ R15, -R4, 0.693145751953125, R9 ;  /* 0x3f317200040f7823 */ /* 0x000fe20000010109 */
[----:B------:R-:W-:Y:S01]  /*0920*/  FSEL R16, R5, 127, P2 ;  /* 0x42fe000005107808 */ /* 0x000fe20001000000 */
[----:B------:R-:W-:Y:S01]  /*0930*/  FFMA.FTZ R23, R14, R3, 0.0083824126049876213074 ;  /* 0x3c0956630e177423 */ /* 0x000fe20000010003 */
[----:B------:R-:W-:Y:S01]  /*0940*/  FSEL R19, R19, +INF , !P4 ;  /* 0x7f80000013137808 */ /* 0x000fe20006000000 */
[----:B------:R-:W-:Y:S01]  /*0950*/  FFMA.FTZ R18, -R4, 1.428606765330187045e-06, R15 ;  /* 0x35bfbe8e04127823 */ /* 0x000fe2000001010f */
[----:B0-----:R-:W-:Y:S01]  /*0960*/  FADD R17, R0, R0 ;  /* 0x0000000000117221 */ /* 0x001fe20000000000 */
[----:B------:R-:W-:Y:S01]  /*0970*/  FSEL R15, R4, 127, P0 ;  /* 0x42fe0000040f7808 */ /* 0x000fe20000000000 */
[----:B------:R-:W-:Y:S01]  /*0980*/  FFMA.FTZ R23, R14, R23, 0.041667830199003219604 ;  /* 0x3d2aabe30e177423 */ /* 0x000fe20000010017 */
[C---:B------:R-:W-:Y:S01]  /*0990*/  FFMA.FTZ R21, R18.reuse, R3, 0.0083824126049876213074 ;  /* 0x3c09566312157423 */ /* 0x040fe20000010003 */
[----:B------:R-:W0:Y:S01]  /*09a0*/  MUFU.EX2 R16, R16 ;  /* 0x0000001000107308 */ /* 0x000e220000000800 */
[----:B------:R-:W-:Y:S01]  /*09b0*/  @P5 FSEL R17, R19, -1, P3 ;  /* 0xbf80000013115808 */ /* 0x000fe20001800000 */
[----:B------:R-:W-:Y:S01]  /*09c0*/  FMUL R19, R11, 1.4426950216293334961 ;  /* 0x3fb8aa3b0b137820 */ /* 0x000fe20000400000 */
[----:B------:R-:W-:Y:S01]  /*09d0*/  FFMA.FTZ R21, R18, R21, 0.041667830199003219604 ;  /* 0x3d2aabe312157423 */ /* 0x000fe20000010015 */
[----:B------:R-:W-:Y:S01]  /*09e0*/  FFMA.FTZ R23, R14, R23, 0.16666397452354431152 ;  /* 0x3e2aa9f60e177423 */ /* 0x000fe20000010017 */
[----:B------:R-:W-:-:S02]  /*09f0*/  FSEL R5, R5, 127, P2 ;  /* 0x42fe000005057808 */ /* 0x000fc40001000000 */
[----:B------:R-:W-:Y:S01]  /*0a00*/  FFMA.FTZ R21, R18, R21, 0.16666397452354431152 ;  /* 0x3e2aa9f612157423 */ /* 0x000fe20000010015 */
[----:B------:R-:W1:Y:S01]  /*0a10*/  MUFU.EX2 R15, R15 ;  /* 0x0000000f000f7308 */ /* 0x000e620000000800 */
[----:B------:R-:W-:Y:S01]  /*0a20*/  FFMA.FTZ R23, R14, R23, 0.49999994039535522461 ;  /* 0x3efffffe0e177423 */ /* 0x000fe20000010017 */
[C---:B------:R-:W-:Y:S01]  /*0a30*/  FSETP.GEU.AND P3, PT, R5.reuse, -25, PT ;  /* 0xc1c800000500780b */ /* 0x040fe20003f6e000 */
[----:B------:R-:W-:Y:S01]  /*0a40*/  FFMA.FTZ R21, R18, R21, 0.49999994039535522461 ;  /* 0x3efffffe12157423 */ /* 0x000fe20000010015 */
[----:B------:R-:W-:Y:S01]  /*0a50*/  FSETP.GT.AND P4, PT, R5, 128, PT ;  /* 0x430000000500780b */ /* 0x000fe20003f84000 */
[----:B------:R-:W-:Y:S01]  /*0a60*/  FMUL R23, R14, R23 ;  /* 0x000000170e177220 */ /* 0x000fe20000400000 */
[----:B------:R-:W-:Y:S01]  /*0a70*/  FADD.FTZ R5, |R11|, -RZ ;  /* 0x800000ff0b057221 */ /* 0x000fe20000010200 */
[----:B------:R-:W-:Y:S01]  /*0a80*/  FMUL R21, R18, R21 ;  /* 0x0000001512157220 */ /* 0x000fe20000400000 */
[----:B------:R-:W2:Y:S01]  /*0a90*/  FRND R19, R19 ;  /* 0x0000001300137307 */ /* 0x000ea20000201000 */
[----:B------:R-:W-:Y:S01]  /*0aa0*/  FFMA.FTZ R23, R14, R23, R14 ;  /* 0x000000170e177223 */ /* 0x000fe2000001000e */
[----:B------:R-:W-:Y:S01]  /*0ab0*/  FSETP.GEU.AND P5, PT, R20, 0.40999999642372131348, PT ;  /* 0x3ed1eb851400780b */ /* 0x000fe20003fae000 */
[----:B------:R-:W-:Y:S01]  /*0ac0*/  FFMA.FTZ R18, R18, R21, R18 ;  /* 0x0000001512127223 */ /* 0x000fe20000010012 */
[----:B0-----:R-:W-:Y:S01]  /*0ad0*/  FADD R21, R16, -1 ;  /* 0xbf80000010157421 */ /* 0x001fe20000000000 */
[----:B------:R-:W-:Y:S01]  /*0ae0*/  FSETP.GEU.AND P1, PT, R5, 0.40999999642372131348, PT ;  /* 0x3ed1eb850500780b */ /* 0x000fe20003f2e000 */
[----:B-1----:R-:W-:-:S02]  /*0af0*/  FADD R20, R15, -1 ;  /* 0xbf8000000f147421 */ /* 0x002fc40000000000 */
[----:B------:R-:W-:Y:S01]  /*0b00*/  FFMA.FTZ R5, R16, R23, R21 ;  /* 0x0000001710057223 */ /* 0x000fe20000010015 */
[----:B------:R-:W-:Y:S01]  /*0b10*/  FSEL R21, R13, RZ, P5 ;  /* 0x000000ff0d157208 */ /* 0x000fe20002800000 */
[----:B------:R-:W-:Y:S01]  /*0b20*/  FADD R16, R9, R9 ;  /* 0x0000000909107221 */ /* 0x000fe20000000000 */
[----:B------:R-:W-:Y:S01]  /*0b30*/  FFMA.FTZ R13, R15, R18, R20 ;  /* 0x000000120f0d7223 */ /* 0x000fe20000010014 */
[----:B------:R-:W-:Y:S01]  /*0b40*/  FSEL R22, R4, 127, P0 ;  /* 0x42fe000004167808 */ /* 0x000fe20000000000 */
[----:B------:R-:W-:Y:S01]  /*0b50*/  @!P2 FADD R5, R5, R5 ;  /* 0x000000050505a221 */ /* 0x000fe20000000000 */
[----:B------:R-:W-:Y:S01]  /*0b60*/  FFMA.FTZ R20, -R21, 0.693145751953125, R10 ;  /* 0x3f31720015147823 */ /* 0x000fe2000001010a */
[----:B--2---:R-:W-:Y:S01]  /*0b70*/  FSEL R14, R19, RZ, P1 ;  /* 0x000000ff130e7208 */ /* 0x004fe20000800000 */
[----:B------:R-:W-:Y:S01]  /*0b80*/  @!P0 FADD R13, R13, R13 ;  /* 0x0000000d0d0d8221 */ /* 0x000fe20000000000 */
[C---:B------:R-:W-:Y:S01]  /*0b90*/  FSETP.NEU.AND P1, PT, R21.reuse, 128, PT ;  /* 0x430000001500780b */ /* 0x040fe20003f2d000 */
[C---:B------:R-:W-:Y:S01]  /*0ba0*/  FFMA.FTZ R20, -R21.reuse, 1.428606765330187045e-06, R20 ;  /* 0x35bfbe8e15147823 */ /* 0x040fe20000010114 */
[C---:B------:R-:W-:Y:S01]  /*0bb0*/  FSETP.NEU.AND P0, PT, R14.reuse, 128, PT ;  /* 0x430000000e00780b */ /* 0x040fe20003f0d000 */
[----:B------:R-:W-:Y:S01]  /*0bc0*/  FFMA.FTZ R19, -R14, 0.693145751953125, R11 ;  /* 0x3f3172000e137823 */ /* 0x000fe2000001010b */
[C---:B------:R-:W-:Y:S01]  /*0bd0*/  FSETP.NEU.AND P5, PT, R8.reuse, RZ, PT ;  /* 0x000000ff0800720b */ /* 0x040fe20003fad000 */
[----:B------:R-:W-:Y:S01]  /*0be0*/  FADD R15, R8, R8 ;  /* 0x00000008080f7221 */ /* 0x000fe20000000000 */
[----:B------:R-:W-:Y:S01]  /*0bf0*/  FSETP.GT.AND P2, PT, R22, 128, PT ;  /* 0x430000001600780b */ /* 0x000fe20003f44000 */
[----:B------:R-:W-:Y:S01]  /*0c00*/  FFMA.FTZ R18, -R14, 1.428606765330187045e-06, R19 ;  /* 0x35bfbe8e0e127823 */ /* 0x000fe20000010113 */
[----:B------:R-:W-:Y:S01]  /*0c10*/  FSEL R19, R21, 127, P1 ;  /* 0x42fe000015137808 */ /* 0x000fe20000800000 */
[-C--:B------:R-:W-:Y:S01]  /*0c20*/  FFMA.FTZ R21, R20, R3.reuse, 0.0083824126049876213074 ;  /* 0x3c09566314157423 */ /* 0x080fe20000010003 */
[----:B------:R-:W-:Y:S01]  /*0c30*/  FSEL R13, R13, +INF , !P2 ;  /* 0x7f8000000d0d7808 */ /* 0x000fe20005000000 */
[----:B------:R-:W-:Y:S01]  /*0c40*/  FFMA.FTZ R25, R18, R3, 0.0083824126049876213074 ;  /* 0x3c09566312197423 */ /* 0x000fe20000010003 */
[----:B------:R-:W0:Y:S01]  /*0c50*/  MUFU.EX2 R4, R19 ;  /* 0x0000001300047308 */ /* 0x000e220000000800 */
[----:B------:R-:W-:Y:S01]  /*0c60*/  FFMA.FTZ R23, R20, R21, 0.041667830199003219604 ;  /* 0x3d2aabe314177423 */ /* 0x000fe20000010015 */
[----:B------:R-:W-:Y:S01]  /*0c70*/  FSEL R21, R14, 127, P0 ;  /* 0x42fe00000e157808 */ /* 0x000fe20000000000 */
[----:B------:R-:W-:Y:S01]  /*0c80*/  FFMA.FTZ R25, R18, R25, 0.041667830199003219604 ;  /* 0x3d2aabe312197423 */ /* 0x000fe20000010019 */
[----:B------:R-:W-:Y:S01]  /*0c90*/  FSETP.GEU.AND P2, PT, R22, -25, PT ;  /* 0xc1c800001600780b */ /* 0x000fe20003f4e000 */
[----:B------:R-:W-:Y:S01]  /*0ca0*/  FFMA.FTZ R23, R20, R23, 0.16666397452354431152 ;  /* 0x3e2aa9f614177423 */ /* 0x000fe20000010017 */
[----:B------:R-:W-:Y:S01]  /*0cb0*/  FSEL R5, R5, +INF , !P4 ;  /* 0x7f80000005057808 */ /* 0x000fe20006000000 */
[----:B------:R-:W-:Y:S01]  /*0cc0*/  FFMA.FTZ R25, R18, R25, 0.16666397452354431152 ;  /* 0x3e2aa9f612197423 */ /* 0x000fe20000010019 */
[----:B------:R-:W1:Y:S01]  /*0cd0*/  MUFU.EX2 R21, R21 ;  /* 0x0000001500157308 */ /* 0x000e620000000800 */
[----:B------:R-:W-:Y:S01]  /*0ce0*/  FFMA.FTZ R23, R20, R23, 0.49999994039535522461 ;  /* 0x3efffffe14177423 */ /* 0x000fe20000010017 */
[----:B------:R-:W-:Y:S01]  /*0cf0*/  @P6 FSEL R16, R13, -1, P2 ;  /* 0xbf8000000d106808 */ /* 0x000fe20001000000 */
[----:B------:R-:W-:Y:S01]  /*0d00*/  FFMA.FTZ R25, R18, R25, 0.49999994039535522461 ;  /* 0x3efffffe12197423 */ /* 0x000fe20000010019 */
[----:B------:R-:W-:Y:S01]  /*0d10*/  @P5 FSEL R15, R5, -1, P3 ;  /* 0xbf800000050f5808 */ /* 0x000fe20001800000 */
[----:B------:R-:W-:Y:S01]  /*0d20*/  FMUL R23, R20, R23 ;  /* 0x0000001714177220 */ /* 0x000fe20000400000 */
[----:B----4-:R-:W-:Y:S01]  /*0d30*/  FMUL R5, R6, 1.4426950216293334961 ;  /* 0x3fb8aa3b06057820 */ /* 0x010fe20000400000 */
[----:B0-----:R-:W-:Y:S01]  /*0d40*/  FADD R13, R4, -1 ;  /* 0xbf800000040d7421 */ /* 0x001fe20000000000 */
[----:B------:R-:W-:Y:S01]  /*0d50*/  FMUL R25, R18, R25 ;  /* 0x0000001912197220 */ /* 0x000fe20000400000 */
[----:B------:R-:W-:Y:S01]  /*0d60*/  FFMA.FTZ R23, R20, R23, R20 ;  /* 0x0000001714177223 */ /* 0x000fe20000010014 */
[----:B------:R-:W-:-:S02]  /*0d70*/  FSETP.GT.AND P6, PT, R19, 128, PT ;  /* 0x430000001300780b */ /* 0x000fc40003fc4000 */
[----:B------:R-:W-:Y:S01]  /*0d80*/  FFMA.FTZ R18, R18, R25, R18 ;  /* 0x0000001912127223 */ /* 0x000fe20000010012 */
[----:B------:R-:W-:Y:S01]  /*0d90*/  FFMA.FTZ R23, R4, R23, R13 ;  /* 0x0000001704177223 */ /* 0x000fe2000001000d */
[----:B------:R-:W-:Y:S01]  /*0da0*/  FMUL R4, R7, 1.4426950216293334961 ;  /* 0x3fb8aa3b07047820 */ /* 0x000fe20000400000 */
[----:B-1----:R-:W-:Y:S01]  /*0db0*/  FADD R20, R21, -1 ;  /* 0xbf80000015147421 */ /* 0x002fe20000000000 */
[----:B------:R-:W0:Y:S01]  /*0dc0*/  FRND R5, R5 ;  /* 0x0000000500057307 */ /* 0x000e220000201000 */
[----:B------:R-:W-:Y:S01]  /*0dd0*/  @!P1 FADD R23, R23, R23 ;  /* 0x0000001717179221 */ /* 0x000fe20000000000 */
[----:B------:R-:W-:Y:S01]  /*0de0*/  FSETP.NEU.AND P3, PT, R11, RZ, PT ;  /* 0x000000ff0b00720b */ /* 0x000fe20003f6d000 */
[----:B------:R-:W-:Y:S01]  /*0df0*/  FFMA.FTZ R21, R21, R18, R20 ;  /* 0x0000001215157223 */ /* 0x000fe20000010014 */
[----:B------:R-:W-:Y:S01]  /*0e00*/  FMUL R20, R12, 1.4426950216293334961 ;  /* 0x3fb8aa3b0c147820 */ /* 0x000fe20000400000 */
[----:B------:R-:W-:Y:S01]  /*0e10*/  FADD.FTZ R18, |R6|, -RZ ;  /* 0x800000ff06127221 */ /* 0x000fe20000010200 */
[----:B------:R-:W-:Y:S01]  /*0e20*/  FADD.FTZ R13, |R7|, -RZ ;  /* 0x800000ff070d7221 */ /* 0x000fe20000010200 */
[----:B------:R-:W-:Y:S01]  /*0e30*/  FSEL R14, R14, 127, P0 ;  /* 0x42fe00000e0e7808 */ /* 0x000fe20000000000 */
[----:B------:R-:W1:Y:S01]  /*0e40*/  FRND R4, R4 ;  /* 0x0000000400047307 */ /* 0x000e620000201000 */
[----:B------:R-:W-:Y:S01]  /*0e50*/  @!P0 FADD R21, R21, R21 ;  /* 0x0000001515158221 */ /* 0x000fe20000000000 */
[----:B------:R-:W-:-:S02]  /*0e60*/  FSETP.GEU.AND P1, PT, R18, 0.40999999642372131348, PT ;  /* 0x3ed1eb851200780b */ /* 0x000fc40003f2e000 */
[----:B------:R-:W-:Y:S02]  /*0e70*/  FSEL R23, R23, +INF , !P6 ;  /* 0x7f80000017177808 */ /* 0x000fe40007000000 */
[----:B------:R-:W-:Y:S02]  /*0e80*/  FSETP.GEU.AND P4, PT, R19, -25, PT ;  /* 0xc1c800001300780b */ /* 0x000fe40003f8e000 */
[----:B------:R-:W2:Y:S01]  /*0e90*/  FRND R20, R20 ;  /* 0x0000001400147307 */ /* 0x000ea20000201000 */
[----:B------:R-:W-:Y:S02]  /*0ea0*/  FSETP.GT.AND P0, PT, R14, 128, PT ;  /* 0x430000000e00780b */ /* 0x000fe40003f04000 */
[----:B------:R-:W-:Y:S01]  /*0eb0*/  FSETP.GEU.AND P6, PT, R13, 0.40999999642372131348, PT ;  /* 0x3ed1eb850d00780b */ /* 0x000fe20003fce000 */
[----:B------:R-:W-:Y:S01]  /*0ec0*/  FADD R13, R10, R10 ;  /* 0x0000000a0a0d7221 */ /* 0x000fe20000000000 */
[----:B0-----:R-:W-:Y:S01]  /*0ed0*/  FSEL R19, R5, RZ, P1 ;  /* 0x000000ff05137208 */ /* 0x001fe20000800000 */
[----:B------:R-:W-:Y:S01]  /*0ee0*/  FADD.FTZ R5, |R12|, -RZ ;  /* 0x800000ff0c057221 */ /* 0x000fe20000010200 */
[----:B------:R-:W-:-:S02]  /*0ef0*/  FSETP.NEU.AND P5, PT, R10, RZ, PT ;  /* 0x000000ff0a00720b */ /* 0x000fc40003fad000 */
[----:B------:R-:W-:Y:S01]  /*0f00*/  FSETP.GEU.AND P2, PT, R14, -25, PT ;  /* 0xc1c800000e00780b */ /* 0x000fe20003f4e000 */
[----:B------:R-:W-:Y:S01]  /*0f10*/  FADD R14, R11, R11 ;  /* 0x0000000b0b0e7221 */ /* 0x000fe20000000000 */
[----:B------:R-:W-:Y:S02]  /*0f20*/  FSEL R21, R21, +INF , !P0 ;  /* 0x7f80000015157808 */ /* 0x000fe40004000000 */
[----:B-1----:R-:W-:Y:S01]  /*0f30*/  FSEL R18, R4, RZ, P6 ;  /* 0x000000ff04127208 */ /* 0x002fe20003000000 */
[----:B------:R-:W-:Y:S01]  /*0f40*/  FFMA.FTZ R4, -R19, 0.693145751953125, R6 ;  /* 0x3f31720013047823 */ /* 0x000fe20000010106 */
[----:B------:R-:W-:Y:S02]  /*0f50*/  @P3 FSEL R14, R21, -1, P2 ;  /* 0xbf800000150e3808 */ /* 0x000fe40001000000 */
[----:B------:R-:W-:Y:S01]  /*0f60*/  FSETP.GEU.AND P0, PT, R5, 0.40999999642372131348, PT ;  /* 0x3ed1eb850500780b */ /* 0x000fe20003f0e000 */
[----:B------:R-:W-:Y:S01]  /*0f70*/  FFMA.FTZ R21, -R18, 0.693145751953125, R7 ;  /* 0x3f31720012157823 */ /* 0x000fe20000010107 */
[C---:B------:R-:W-:Y:S01]  /*0f80*/  FFMA.FTZ R4, -R19.reuse, 1.428606765330187045e-06, R4 ;  /* 0x35bfbe8e13047823 */ /* 0x040fe20000010104 */
[----:B------:R-:W-:-:S02]  /*0f90*/  FSETP.NEU.AND P6, PT, R19, 128, PT ;  /* 0x430000001300780b */ /* 0x000fc40003fcd000 */
[----:B--2---:R-:W-:Y:S01]  /*0fa0*/  FSEL R5, R20, RZ, P0 ;  /* 0x000000ff14057208 */ /* 0x004fe20000000000 */
[----:B------:R-:W-:Y:S01]  /*0fb0*/  FFMA.FTZ R20, -R18, 1.428606765330187045e-06, R21 ;  /* 0x35bfbe8e12147823 */ /* 0x000fe20000010115 */
[-C--:B------:R-:W-:Y:S01]  /*0fc0*/  FFMA.FTZ R21, R4, R3.reuse, 0.0083824126049876213074 ;  /* 0x3c09566304157423 */ /* 0x080fe20000010003 */
[----:B------:R-:W-:Y:S02]  /*0fd0*/  FSETP.NEU.AND P1, PT, R18, 128, PT ;  /* 0x430000001200780b */ /* 0x000fe40003f2d000 */
[----:B------:R-:W-:Y:S01]  /*0fe0*/  @P5 FSEL R13, R23, -1, P4 ;  /* 0xbf800000170d5808 */ /* 0x000fe20002000000 */
[----:B------:R-:W-:Y:S01]  /*0ff0*/  FFMA.FTZ R25, R20, R3, 0.0083824126049876213074 ;  /* 0x3c09566314197423 */ /* 0x000fe20000010003 */
[----:B------:R-:W-:Y:S01]  /*1000*/  FFMA.FTZ R23, R4, R21, 0.041667830199003219604 ;  /* 0x3d2aabe304177423 */ /* 0x000fe20000010015 */
[----:B------:R-:W-:Y:S01]  /*1010*/  FSEL R22, R19, 127, P6 ;  /* 0x42fe000013167808 */ /* 0x000fe20003000000 */
[C---:B------:R-:W-:Y:S01]  /*1020*/  FFMA.FTZ R24, -R5.reuse, 0.693145751953125, R12 ;  /* 0x3f31720005187823 */ /* 0x040fe2000001010c */
[----:B------:R-:W-:Y:S01]  /*1030*/  FSEL R21, R18, 127, P1 ;  /* 0x42fe000012157808 */ /* 0x000fe20000800000 */
[----:B------:R-:W-:Y:S01]  /*1040*/  FFMA.FTZ R25, R20, R25, 0.041667830199003219604 ;  /* 0x3d2aabe314197423 */ /* 0x000fe20000010019 */
[----:B------:R0:W1:Y:S01]  /*1050*/  MUFU.EX2 R19, R22 ;  /* 0x0000001600137308 */ /* 0x0000620000000800 */
[----:B------:R-:W-:Y:S01]  /*1060*/  FFMA.FTZ R23, R4, R23, 0.16666397452354431152 ;  /* 0x3e2aa9f604177423 */ /* 0x000fe20000010017 */
[----:B------:R-:W-:Y:S01]  /*1070*/  FSETP.GEU.AND P3, PT, R22, -25, PT ;  /* 0xc1c800001600780b */ /* 0x000fe20003f6e000 */
[----:B------:R-:W-:Y:S01]  /*1080*/  FFMA.FTZ R25, R20, R25, 0.16666397452354431152 ;  /* 0x3e2aa9f614197423 */ /* 0x000fe20000010019 */
[----:B------:R-:W-:Y:S01]  /*1090*/  FSETP.GT.AND P5, PT, R22, 128, PT ;  /* 0x430000001600780b */ /* 0x000fe20003fa4000 */
[----:B------:R-:W-:Y:S01]  /*10a0*/  FFMA.FTZ R23, R4, R23, 0.49999994039535522461 ;  /* 0x3efffffe04177423 */ /* 0x000fe20000010017 */
[C---:B------:R-:W-:Y:S01]  /*10b0*/  FSETP.NEU.AND P0, PT, R5.reuse, 128, PT ;  /* 0x430000000500780b */ /* 0x040fe20003f0d000 */
[----:B------:R-:W-:Y:S01]  /*10c0*/  FFMA.FTZ R25, R20, R25, 0.49999994039535522461 ;  /* 0x3efffffe14197423 */ /* 0x000fe20000010019 */
[----:B------:R-:W2:Y:S01]  /*10d0*/  MUFU.EX2 R21, R21 ;  /* 0x0000001500157308 */ /* 0x000ea20000000800 */
[----:B0-----:R-:W-:Y:S01]  /*10e0*/  FFMA.FTZ R22, -R5, 1.428606765330187045e-06, R24 ;  /* 0x35bfbe8e05167823 */ /* 0x001fe20000010118 */
[----:B------:R-:W-:Y:S01]  /*10f0*/  FMUL R23, R4, R23 ;  /* 0x0000001704177220 */ /* 0x000fe20000400000 */
[----:B------:R-:W-:Y:S01]  /*1100*/  FMUL R25, R20, R25 ;  /* 0x0000001914197220 */ /* 0x000fe20000400000 */
[----:B------:R-:W-:Y:S01]  /*1110*/  FSETP.NEU.AND P2, PT, R7, RZ, PT ;  /* 0x000000ff0700720b */ /* 0x000fe20003f4d000 */
[----:B------:R-:W-:Y:S01]  /*1120*/  FFMA.FTZ R3, R22, R3, 0.0083824126049876213074 ;  /* 0x3c09566316037423 */ /* 0x000fe20000010003 */
[----:B------:R-:W-:Y:S01]  /*1130*/  FFMA.FTZ R4, R4, R23, R4 ;  /* 0x0000001704047223 */ /* 0x000fe20000010004 */
[----:B------:R-:W-:Y:S01]  /*1140*/  FFMA.FTZ R24, R20, R25, R20 ;  /* 0x0000001914187223 */ /* 0x000fe20000010014 */
[----:B-1----:R-:W-:Y:S01]  /*1150*/  FADD R20, R19, -1 ;  /* 0xbf80000013147421 */ /* 0x002fe20000000000 */
[----:B------:R-:W-:Y:S01]  /*1160*/  FFMA.FTZ R23, R22, R3, 0.041667830199003219604 ;  /* 0x3d2aabe316177423 */ /* 0x000fe20000010003 */
[----:B------:R-:W-:-:S02]  /*1170*/  FSEL R3, R5, 127, P0 ;  /* 0x42fe000005037808 */ /* 0x000fc40000000000 */
[----:B------:R-:W-:Y:S01]  /*1180*/  FFMA.FTZ R20, R19, R4, R20 ;  /* 0x0000000413147223 */ /* 0x000fe20000010014 */
[----:B------:R-:W-:Y:S01]  /*1190*/  FFMA.FTZ R19, R22, R23, 0.16666397452354431152 ;  /* 0x3e2aa9f616137423 */ /* 0x000fe20000010017 */
[----:B------:R-:W0:Y:S01]  /*11a0*/  LDC.64 R4, c[0x0][0x220] ;  /* 0x00008800ff047b82 */ /* 0x000e220000000a00 */
[C---:B--2---:R-:W-:Y:S01]  /*11b0*/  FADD R26, R21.reuse, -1 ;  /* 0xbf800000151a7421 */ /* 0x044fe20000000000 */
[----:B------:R-:W-:Y:S01]  /*11c0*/  FSEL R18, R18, 127, P1 ;  /* 0x42fe000012127808 */ /* 0x000fe20000800000 */
[----:B------:R-:W-:Y:S01]  /*11d0*/  FFMA.FTZ R19, R22, R19, 0.49999994039535522461 ;  /* 0x3efffffe16137423 */ /* 0x000fe20000010013 */
[----:B------:R-:W-:Y:S01]  /*11e0*/  FSETP.NEU.AND P4, PT, R6, RZ, PT ;  /* 0x000000ff0600720b */ /* 0x000fe20003f8d000 */
[----:B------:R-:W-:Y:S01]  /*11f0*/  FFMA.FTZ R23, R21, R24, R26 ;  /* 0x0000001815177223 */ /* 0x000fe2000001001a */
[----:B------:R-:W-:Y:S01]  /*1200*/  @!P6 FADD R20, R20, R20 ;  /* 0x000000141414e221 */ /* 0x000fe20000000000 */
[----:B------:R-:W1:Y:S01]  /*1210*/  MUFU.EX2 R21, R3 ;  /* 0x0000000300157308 */ /* 0x000e620000000800 */
[----:B------:R-:W-:Y:S01]  /*1220*/  FMUL R19, R22, R19 ;  /* 0x0000001316137220 */ /* 0x000fe20000400000 */
[----:B------:R-:W-:Y:S01]  /*1230*/  @!P1 FADD R23, R23, R23 ;  /* 0x0000001717179221 */ /* 0x000fe20000000000 */
[----:B------:R-:W-:-:S02]  /*1240*/  FSETP.GT.AND P6, PT, R18, 128, PT ;  /* 0x430000001200780b */ /* 0x000fc40003fc4000 */
[----:B------:R-:W-:Y:S01]  /*1250*/  FFMA.FTZ R22, R22, R19, R22 ;  /* 0x0000001316167223 */ /* 0x000fe20000010016 */
[----:B------:R-:W-:Y:S01]  /*1260*/  FSETP.GEU.AND P1, PT, R18, -25, PT ;  /* 0xc1c800001200780b */ /* 0x000fe20003f2e000 */
[----:B------:R-:W-:Y:S01]  /*1270*/  FADD R18, R7, R7 ;  /* 0x0000000707127221 */ /* 0x000fe20000000000 */
[----:B------:R-:W-:Y:S01]  /*1280*/  FSEL R23, R23, +INF , !P6 ;  /* 0x7f80000017177808 */ /* 0x000fe20007000000 */
[----:B------:R-:W-:Y:S01]  /*1290*/  FADD R19, R6, R6 ;  /* 0x0000000606137221 */ /* 0x000fe20000000000 */
[----:B------:R-:W-:Y:S02]  /*12a0*/  FSEL R20, R20, +INF , !P5 ;  /* 0x7f80000014147808 */ /* 0x000fe40006800000 */
[----:B------:R-:W-:Y:S02]  /*12b0*/  @P2 FSEL R18, R23, -1, P1 ;  /* 0xbf80000017122808 */ /* 0x000fe40000800000 */
[----:B------:R-:W-:Y:S01]  /*12c0*/  FSETP.GT.AND P2, PT, R0, RZ, PT ;  /* 0x000000ff0000720b */ /* 0x000fe20003f44000 */
[----:B-1----:R-:W-:Y:S01]  /*12d0*/  FADD R24, R21, -1 ;  /* 0xbf80000015187421 */ /* 0x002fe20000000000 */
[----:B------:R-:W-:-:S02]  /*12e0*/  FSETP.GT.AND P5, PT, R3, 128, PT ;  /* 0x430000000300780b */ /* 0x000fc40003fa4000 */
[----:B------:R-:W-:Y:S01]  /*12f0*/  FSETP.GEU.AND P1, PT, R3, -25, PT ;  /* 0xc1c800000300780b */ /* 0x000fe20003f2e000 */
[----:B------:R-:W-:Y:S01]  /*1300*/  FFMA.FTZ R21, R21, R22, R24 ;  /* 0x0000001615157223 */ /* 0x000fe20000010018 */
[----:B------:R-:W-:Y:S01]  /*1310*/  @P4 FSEL R19, R20, -1, P3 ;  /* 0xbf80000014134808 */ /* 0x000fe20001800000 */
[----:B0-----:R-:W-:Y:S01]  /*1320*/  IMAD.WIDE R2, R2, 0x4, R4 ;  /* 0x0000000402027825 */ /* 0x001fe200078e0204 */
[----:B------:R-:W-:-:S03]  /*1330*/  FSEL R4, R0, R17, P2 ;  /* 0x0000001100047208 */ /* 0x000fc60001000000 */
[----:B------:R-:W-:Y:S01]  /*1340*/  @!P0 FADD R21, R21, R21 ;  /* 0x0000001515158221 */ /* 0x000fe20000000000 */
[----:B------:R-:W-:Y:S02]  /*1350*/  FSETP.NEU.AND P0, PT, R12, RZ, PT ;  /* 0x000000ff0c00720b */ /* 0x000fe40003f0d000 */
[----:B------:R-:W-:Y:S02]  /*1360*/  FSETP.GT.AND P3, PT, R9, RZ, PT ;  /* 0x000000ff0900720b */ /* 0x000fe40003f64000 */
[----:B------:R-:W-:Y:S02]  /*1370*/  FSEL R21, R21, +INF , !P5 ;  /* 0x7f80000015157808 */ /* 0x000fe40006800000 */
[----:B------:R-:W-:Y:S02]  /*1380*/  FSETP.GT.AND P2, PT, R10, RZ, PT ;  /* 0x000000ff0a00720b */ /* 0x000fe40003f44000 */
[----:B------:R-:W-:Y:S02]  /*1390*/  FSEL R9, R9, R16, P3 ;  /* 0x0000001009097208 */ /* 0x000fe40001800000 */
[----:B------:R-:W-:-:S02]  /*13a0*/  FSEL R21, R21, -1, P1 ;  /* 0xbf80000015157808 */ /* 0x000fc40000800000 */
[----:B------:R-:W-:Y:S01]  /*13b0*/  FSEL R5, R10, R13, P2 ;  /* 0x0000000d0a057208 */ /* 0x000fe20001000000 */
[----:B------:R-:W-:Y:S01]  /*13c0*/  @!P0 FADD R21, R12, R12 ;  /* 0x0000000c0c158221 */ /* 0x000fe20000000000 */
[----:B------:R-:W-:Y:S02]  /*13d0*/  FSETP.GT.AND P3, PT, R11, RZ, PT ;  /* 0x000000ff0b00720b */ /* 0x000fe40003f64000 */
[----:B------:R-:W-:Y:S02]  /*13e0*/  FSETP.GT.AND P2, PT, R7, RZ, PT ;  /* 0x000000ff0700720b */ /* 0x000fe40003f44000 */
[----:B------:R-:W-:Y:S02]  /*13f0*/  FSETP.GT.AND P4, PT, R8, RZ, PT ;  /* 0x000000ff0800720b */ /* 0x000fe40003f84000 */
[----:B------:R-:W-:Y:S02]  /*1400*/  FSETP.GT.AND P1, PT, R6, RZ, PT ;  /* 0x000000ff0600720b */ /* 0x000fe40003f24000 */
[----:B------:R-:W-:-:S02]  /*1410*/  FSETP.GT.AND P0, PT, R12, RZ, PT ;  /* 0x000000ff0c00720b */ /* 0x000fc40003f04000 */
[----:B------:R-:W-:Y:S02]  /*1420*/  FSEL R10, R11, R14, P3 ;  /* 0x0000000e0b0a7208 */ /* 0x000fe40001800000 */
[----:B------:R-:W-:Y:S02]  /*1430*/  FSEL R11, R7, R18, P2 ;  /* 0x00000012070b7208 */ /* 0x000fe40001000000 */
[----:B------:R-:W-:Y:S02]  /*1440*/  FSEL R8, R8, R15, P4 ;  /* 0x0000000f08087208 */ /* 0x000fe40002000000 */
[----:B------:R-:W-:Y:S02]  /*1450*/  FSEL R6, R6, R19, P1 ;  /* 0x0000001306067208 */ /* 0x000fe40000800000 */
[----:B------:R-:W-:Y:S01]  /*1460*/  FSEL R7, R12, R21, P0 ;  /* 0x000000150c077208 */ /* 0x000fe20000000000 */
[----:B------:R-:W-:Y:S04]  /*1470*/  STG.E.128 desc[UR4][R2.64], R8 ;  /* 0x0000000802007986 */ /* 0x000fe8000c101d04 */
[----:B------:R-:W-:Y:S01]  /*1480*/  STG.E.128 desc[UR4][R2.64+0x800], R4 ;  /* 0x0008000402007986 */ /* 0x000fe2000c101d04 */
[----:B------:R-:W-:Y:S05]  /*1490*/  EXIT ;  /* 0x000000000000794d */ /* 0x000fea0003800000 */
.L_x_0:
[----:B------:R-:W-:-:S00]  /*14a0*/  BRA `(.L_x_0) ;  /* 0xfffffffc00fc7947 */ /* 0x000fc0000383ffff */
[----:B------:R-:W-:-:S00]  /*14b0*/  NOP ;  /* 0x0000000000007918 */ /* 0x000fc00000000000 */
        /* <DEDUP_REMOVED lines=12> */
.L_x_1:


//--------------------- .nv.global.init           --------------------------
	.section	.nv.global.init,"aw",@progbits
.nv.global.init:
	.type		_$_str,@object
	.size		_$_str,(.L_0 - _$_str)
_$_str:
        /*0000*/ 	.byte	0x5f, 0x5f, 0x43, 0x55, 0x44, 0x41, 0x5f, 0x46, 0x54, 0x5a, 0x00
.L_0:


//--------------------- .nv.constant0.triton_poi_fused__unsafe_index_elu_4 --------------------------
	.section	.nv.constant0.triton_poi_fused__unsafe_index_elu_4,"a",@progbits
	.sectionflags	@""
	.align	4
.nv.constant0.triton_poi_fused__unsafe_index_elu_4:
	.zero		556
